	.headerflags	@"EF_CUDA_TEXMODE_UNIFIED EF_CUDA_64BIT_ADDRESS EF_CUDA_ACCELERATORS EF_CUDA_SM90 EF_CUDA_VIRTUAL_SM(EF_CUDA_SM90)"
	.elftype	@"ET_EXEC"


//--------------------- .nv.info                  --------------------------
	.section	.nv.info,"",@"SHT_CUDA_INFO"
	.align	4


	//----- nvinfo : EIATTR_REGCOUNT
	.align		4
        /*0000*/ 	.byte	0x04, 0x2f
        /*0002*/ 	.short	(.L_1 - .L_0)
	.align		4
.L_0:
        /*0004*/ 	.word	index@(triton_poi_fused_convolution_leaky_relu_23)
        /*0008*/ 	.word	0x00000014


	//----- nvinfo : EIATTR_MIN_STACK_SIZE
	.align		4
.L_1:
        /*000c*/ 	.byte	0x04, 0x12
        /*000e*/ 	.short	(.L_3 - .L_2)
	.align		4
.L_2:
        /*0010*/ 	.word	index@(triton_poi_fused_convolution_leaky_relu_23)
        /*0014*/ 	.word	0x00000000


	//----- nvinfo : EIATTR_FRAME_SIZE
	.align		4
.L_3:
        /*0018*/ 	.byte	0x04, 0x11
        /*001a*/ 	.short	(.L_5 - .L_4)
	.align		4
.L_4:
        /*001c*/ 	.word	index@(triton_poi_fused_convolution_leaky_relu_23)
        /*0020*/ 	.word	0x00000000


	//----- nvinfo : EIATTR_MIN_STACK_SIZE
	.align		4
.L_5:
        /*0024*/ 	.byte	0x04, 0x12
        /*0026*/ 	.short	(.L_7 - .L_6)
	.align		4
.L_6:
        /*0028*/ 	.word	index@(triton_poi_fused_convolution_leaky_relu_23)
        /*002c*/ 	.word	0x00000000
.L_7:


//--------------------- .nv.info.triton_poi_fused_convolution_leaky_relu_23 --------------------------
	.section	.nv.info.triton_poi_fused_convolution_leaky_relu_23,"",@"SHT_CUDA_INFO"
	.sectionflags	@""
	.align	4


	//----- nvinfo : EIATTR_CUDA_API_VERSION
	.align		4
        /*0000*/ 	.byte	0x04, 0x37
        /*0002*/ 	.short	(.L_9 - .L_8)
.L_8:
        /*0004*/ 	.word	0x0000007c


	//----- nvinfo : EIATTR_KPARAM_INFO
	.align		4
.L_9:
        /*0008*/ 	.byte	0x04, 0x17
        /*000a*/ 	.short	(.L_11 - .L_10)
.L_10:
        /*000c*/ 	.word	0x00000000
        /*0010*/ 	.short	0x0005
        /*0012*/ 	.short	0x0028
        /*0014*/ 	.byte	0x00, 0xf0, 0x11, 0x00


	//----- nvinfo : EIATTR_KPARAM_INFO
	.align		4
.L_11:
        /*0018*/ 	.byte	0x04, 0x17
        /*001a*/ 	.short	(.L_13 - .L_12)
.L_12:
        /*001c*/ 	.word	0x00000000
        /*0020*/ 	.short	0x0004
        /*0022*/ 	.short	0x0020
        /*0024*/ 	.byte	0x00, 0xf4, 0x21, 0x00


	//----- nvinfo : EIATTR_KPARAM_INFO
	.align		4
.L_13:
        /*0028*/ 	.byte	0x04, 0x17
        /*002a*/ 	.short	(.L_15 - .L_14)
.L_14:
        /*002c*/ 	.word	0x00000000
        /*0030*/ 	.short	0x0003
        /*0032*/ 	.short	0x0018
        /*0034*/ 	.byte	0x00, 0xf4, 0x21, 0x00


	//----- nvinfo : EIATTR_KPARAM_INFO
	.align		4
.L_15:
        /*0038*/ 	.byte	0x04, 0x17
        /*003a*/ 	.short	(.L_17 - .L_16)
.L_16:
        /*003c*/ 	.word	0x00000000
        /*0040*/ 	.short	0x0002
        /*0042*/ 	.short	0x0010
        /*0044*/ 	.byte	0x00, 0xf4, 0x21, 0x00


	//----- nvinfo : EIATTR_KPARAM_INFO
	.align		4
.L_17:
        /*0048*/ 	.byte	0x04, 0x17
        /*004a*/ 	.short	(.L_19 - .L_18)
.L_18:
        /*004c*/ 	.word	0x00000000
        /*0050*/ 	.short	0x0001
        /*0052*/ 	.short	0x0008
        /*0054*/ 	.byte	0x00, 0xf4, 0x21, 0x00


	//----- nvinfo : EIATTR_KPARAM_INFO
	.align		4
.L_19:
        /*0058*/ 	.byte	0x04, 0x17
        /*005a*/ 	.short	(.L_21 - .L_20)
.L_20:
        /*005c*/ 	.word	0x00000000
        /*0060*/ 	.short	0x0000
        /*0062*/ 	.short	0x0000
        /*0064*/ 	.byte	0x00, 0xf4, 0x21, 0x00


	//----- nvinfo : EIATTR_SPARSE_MMA_MASK
	.align		4
.L_21:
        /*0068*/ 	.byte	0x03, 0x50
        /*006a*/ 	.short	0x0000


	//----- nvinfo : EIATTR_MAXREG_COUNT
	.align		4
        /*006c*/ 	.byte	0x03, 0x1b
        /*006e*/ 	.short	0x00ff


	//----- nvinfo : EIATTR_EXIT_INSTR_OFFSETS
	.align		4
        /*0070*/ 	.byte	0x04, 0x1c
        /*0072*/ 	.short	(.L_23 - .L_22)


	//   ....[0]....
.L_22:
        /*0074*/ 	.word	0x00000410


	//   ....[1]....
        /*0078*/ 	.word	0x00000430


	//----- nvinfo : EIATTR_REQNTID
	.align		4
.L_23:
        /*007c*/ 	.byte	0x04, 0x10
        /*007e*/ 	.short	(.L_25 - .L_24)
.L_24:
        /*0080*/ 	.word	0x00000080
        /*0084*/ 	.word	0x00000001
        /*0088*/ 	.word	0x00000001


	//----- nvinfo : EIATTR_CBANK_PARAM_SIZE
	.align		4
.L_25:
        /*008c*/ 	.byte	0x03, 0x19
        /*008e*/ 	.short	0x002c


	//----- nvinfo : EIATTR_PARAM_CBANK
	.align		4
        /*0090*/ 	.byte	0x04, 0x0a
        /*0092*/ 	.short	(.L_27 - .L_26)
	.align		4
.L_26:
        /*0094*/ 	.word	index@(.nv.constant0.triton_poi_fused_convolution_leaky_relu_23)
        /*0098*/ 	.short	0x0210
        /*009a*/ 	.short	0x002c


	//----- nvinfo : EIATTR_SW_WAR
	.align		4
.L_27:
        /*009c*/ 	.byte	0x04, 0x36
        /*009e*/ 	.short	(.L_29 - .L_28)
.L_28:
        /*00a0*/ 	.word	0x00000008
.L_29:


//--------------------- .nv.callgraph             --------------------------
	.section	.nv.callgraph,"",@"SHT_CUDA_CALLGRAPH"
	.align	4
	.sectionentsize	8
	.align		4
        /*0000*/ 	.word	0x00000000
	.align		4
        /*0004*/ 	.word	0xffffffff
	.align		4
        /*0008*/ 	.word	0x00000000
	.align		4
        /*000c*/ 	.word	0xfffffffe
	.align		4
        /*0010*/ 	.word	0x00000000
	.align		4
        /*0014*/ 	.word	0xfffffffd
	.align		4
        /*0018*/ 	.word	0x00000000
	.align		4
        /*001c*/ 	.word	0xfffffffc


//--------------------- .text.triton_poi_fused_convolution_leaky_relu_23 --------------------------
	.section	.text.triton_poi_fused_convolution_leaky_relu_23,"ax",@progbits
	.align	128
        .global         triton_poi_fused_convolution_leaky_relu_23
        .type           triton_poi_fused_convolution_leaky_relu_23,@function
        .size           triton_poi_fused_convolution_leaky_relu_23,(.L_x_1 - triton_poi_fused_convolution_leaky_relu_23)
        .other          triton_poi_fused_convolution_leaky_relu_23,@"STO_CUDA_ENTRY STV_DEFAULT"
triton_poi_fused_convolution_leaky_relu_23:
.text.triton_poi_fused_convolution_leaky_relu_23:
[----:B------:R-:W0:Y:S02]  /*0000*/  LDC R1, c[0x0][0x28] ;  /* 0x00000a00ff017b82 */ /* 0x000e240000000800 */
[----:B------:R-:W1:Y:S01]  /*0010*/  S2R R0, SR_TID.X ;  /* 0x0000000000007919 */ /* 0x000e620000002100 */
[----:B------:R-:W-:Y:S01]  /*0020*/  CS2R R16, SRZ ;  /* 0x0000000000107805 */ /* 0x000fe2000001ff00 */
[----:B------:R-:W-:Y:S01]  /*0030*/  ULDC.64 UR4, c[0x0][0x208] ;  /* 0x0000820000047ab9 */ /* 0x000fe20000000a00 */
[----:B------:R-:W-:Y:S01]  /*0040*/  ULDC.64 UR6, c[0x0][0x228] ;  /* 0x00008a0000067ab9 */ /* 0x000fe20000000a00 */
[----:B------:R-:W2:Y:S01]  /*0050*/  S2R R3, SR_CTAID.X ;  /* 0x0000000000037919 */ /* 0x000ea20000002500 */
[----:B------:R-:W-:Y:S01]  /*0060*/  ULDC.64 UR8, c[0x0][0x230] ;  /* 0x00008c0000087ab9 */ /* 0x000fe20000000a00 */
[----:B-1----:R-:W-:-:S05]  /*0070*/  IMAD.SHL.U32 R0, R0, 0x2, RZ ;  /* 0x0000000200007824 */ /* 0x002fca00078e00ff */
[----:B------:R-:W-:-:S05]  /*0080*/  LOP3.LUT R0, R0, 0xfe, RZ, 0xc0, !PT ;  /* 0x000000fe00007812 */ /* 0x000fca00078ec0ff */
[----:B--2---:R-:W-:-:S04]  /*0090*/  IMAD R0, R3, 0x100, R0 ;  /* 0x0000010003007824 */ /* 0x004fc800078e0200 */
[C---:B------:R-:W-:Y:S01]  /*00a0*/  IMAD.HI R4, R0.reuse, 0x2e8ba2e9, RZ ;  /* 0x2e8ba2e900047827 */ /* 0x040fe200078e02ff */
[----:B------:R-:W-:-:S03]  /*00b0*/  ISETP.GE.AND P0, PT, R0, 0x1600, PT ;  /* 0x000016000000780c */ /* 0x000fc60003f06270 */
[----:B------:R-:W-:Y:S01]  /*00c0*/  VIADD R2, R0, 0x1 ;  /* 0x0000000100027836 */ /* 0x000fe20000000000 */
[----:B------:R-:W-:-:S03]  /*00d0*/  SHF.R.S32.HI R5, RZ, 0x1, R4 ;  /* 0x00000001ff057819 */ /* 0x000fc60000011404 */
[----:B------:R-:W-:Y:S01]  /*00e0*/  IMAD.HI R6, R2, 0x2e8ba2e9, RZ ;  /* 0x2e8ba2e902067827 */ /* 0x000fe200078e02ff */
[----:B------:R-:W-:Y:S01]  /*00f0*/  LEA.HI R8, R4, R5, RZ, 0x1 ;  /* 0x0000000504087211 */ /* 0x000fe200078f08ff */
[----:B------:R-:W1:Y:S03]  /*0100*/  LDC.64 R2, c[0x0][0x220] ;  /* 0x00008800ff027b82 */ /* 0x000e660000000a00 */
[----:B------:R-:W-:Y:S02]  /*0110*/  SHF.R.S32.HI R7, RZ, 0x1, R6 ;  /* 0x00000001ff077819 */ /* 0x000fe40000011406 */
[----:B------:R-:W-:Y:S02]  /*0120*/  SHF.R.S32.HI R11, RZ, 0x1f, R8 ;  /* 0x0000001fff0b7819 */ /* 0x000fe40000011408 */
[----:B------:R-:W-:Y:S01]  /*0130*/  LEA.HI R9, R6, R7, RZ, 0x1 ;  /* 0x0000000706097211 */ /* 0x000fe200078f08ff */
[----:B------:R-:W2:Y:S01]  /*0140*/  LDC.64 R4, c[0x0][0x210] ;  /* 0x00008400ff047b82 */ /* 0x000ea20000000a00 */
[----:B------:R-:W-:-:S02]  /*0150*/  LEA.HI R11, R11, R8, RZ, 0x7 ;  /* 0x000000080b0b7211 */ /* 0x000fc400078f38ff */
[----:B------:R-:W-:Y:S02]  /*0160*/  SHF.R.S32.HI R10, RZ, 0x1f, R9 ;  /* 0x0000001fff0a7819 */ /* 0x000fe40000011409 */
[----:B------:R-:W-:Y:S02]  /*0170*/  LOP3.LUT R11, R11, 0xffffff80, RZ, 0xc0, !PT ;  /* 0xffffff800b0b7812 */ /* 0x000fe400078ec0ff */
[----:B------:R-:W-:Y:S01]  /*0180*/  LEA.HI R10, R10, R9, RZ, 0x7 ;  /* 0x000000090a0a7211 */ /* 0x000fe200078f38ff */
[----:B------:R-:W3:Y:S02]  /*0190*/  LDC.64 R6, c[0x0][0x218] ;  /* 0x00008600ff067b82 */ /* 0x000ee40000000a00 */
[----:B------:R-:W-:Y:S01]  /*01a0*/  IMAD.IADD R13, R8, 0x1, -R11 ;  /* 0x00000001080d7824 */ /* 0x000fe200078e0a0b */
[----:B------:R-:W-:-:S05]  /*01b0*/  LOP3.LUT R10, R10, 0xffffff80, RZ, 0xc0, !PT ;  /* 0xffffff800a0a7812 */ /* 0x000fca00078ec0ff */
[----:B------:R-:W-:Y:S01]  /*01c0*/  IMAD.IADD R15, R9, 0x1, -R10 ;  /* 0x00000001090f7824 */ /* 0x000fe200078e0a0a */
[----:B------:R-:W-:Y:S01]  /*01d0*/  CS2R R8, SRZ ;  /* 0x0000000000087805 */ /* 0x000fe2000001ff00 */
[----:B-1----:R-:W-:Y:S01]  /*01e0*/  IMAD.WIDE R12, R13, 0x4, R2 ;  /* 0x000000040d0c7825 */ /* 0x002fe200078e0202 */
[----:B------:R-:W-:-:S03]  /*01f0*/  CS2R R10, SRZ ;  /* 0x00000000000a7805 */ /* 0x000fc6000001ff00 */
[----:B------:R-:W-:Y:S01]  /*0200*/  IMAD.WIDE R14, R15, 0x4, R2 ;  /* 0x000000040f0e7825 */ /* 0x000fe200078e0202 */
[----:B------:R1:W4:Y:S03]  /*0210*/  @!P0 LDG.E.EL R17, desc[UR4][R12.64] ;  /* 0x000000040c118981 */ /* 0x000326000c2e1900 */
[C---:B--2---:R-:W-:Y:S01]  /*0220*/  IMAD.WIDE R4, R0.reuse, 0x4, R4 ;  /* 0x0000000400047825 */ /* 0x044fe200078e0204 */
[----:B------:R-:W2:Y:S04]  /*0230*/  @!P0 LDG.E.EL R16, desc[UR4][R14.64] ;  /* 0x000000040e108981 */ /* 0x000ea8000c2e1900 */
[----:B------:R-:W4:Y:S01]  /*0240*/  @!P0 LDG.E.64 R8, desc[UR4][R4.64] ;  /* 0x0000000404088981 */ /* 0x000f22000c1e1b00 */
[----:B---3--:R-:W-:-:S05]  /*0250*/  IMAD.WIDE R6, R0, 0x4, R6 ;  /* 0x0000000400067825 */ /* 0x008fca00078e0206 */
[----:B------:R-:W3:Y:S01]  /*0260*/  @!P0 LDG.E.64 R10, desc[UR4][R6.64] ;  /* 0x00000004060a8981 */ /* 0x000ee2000c1e1b00 */
[----:B-1----:R-:W-:Y:S02]  /*0270*/  SHF.R.S32.HI R13, RZ, 0x1f, R0 ;  /* 0x0000001fff0d7819 */ /* 0x002fe40000011400 */
[----:B------:R-:W-:Y:S02]  /*0280*/  IADD3 R2, P5, R0, UR6, RZ ;  /* 0x0000000600027c10 */ /* 0x000fe4000ffbe0ff */
[C---:B----4-:R-:W-:Y:S02]  /*0290*/  FSETP.GT.AND P4, PT, R17.reuse, -R8, PT ;  /* 0x800000081100720b */ /* 0x050fe40003f84000 */
[----:B--2---:R-:W-:Y:S02]  /*02a0*/  FSETP.GT.AND P3, PT, R16, -R9, PT ;  /* 0x800000091000720b */ /* 0x004fe40003f64000 */
[----:B------:R-:W-:Y:S02]  /*02b0*/  SEL R3, RZ, 0x1, !P4 ;  /* 0x00000001ff037807 */ /* 0x000fe40006000000 */
[----:B------:R-:W-:Y:S01]  /*02c0*/  SEL R12, RZ, 0x100, !P3 ;  /* 0x00000100ff0c7807 */ /* 0x000fe20005800000 */
[C---:B------:R-:W-:Y:S01]  /*02d0*/  FADD R8, R17.reuse, R8 ;  /* 0x0000000811087221 */ /* 0x040fe20000000000 */
[----:B---3--:R-:W-:Y:S01]  /*02e0*/  FSETP.GT.AND P2, PT, R17, -R10, PT ;  /* 0x8000000a1100720b */ /* 0x008fe20003f44000 */
[----:B------:R-:W-:Y:S01]  /*02f0*/  FADD R10, R10, R17 ;  /* 0x000000110a0a7221 */ /* 0x000fe20000000000 */
[C---:B------:R-:W-:Y:S01]  /*0300*/  FSETP.GT.AND P1, PT, R16.reuse, -R11, PT ;  /* 0x8000000b1000720b */ /* 0x040fe20003f24000 */
[----:B------:R-:W-:Y:S01]  /*0310*/  IMAD.IADD R17, R3, 0x1, R12 ;  /* 0x0000000103117824 */ /* 0x000fe200078e020c */
[----:B------:R-:W-:Y:S01]  /*0320*/  IADD3.X R3, R13, UR7, RZ, P5, !PT ;  /* 0x000000070d037c10 */ /* 0x000fe2000affe4ff */
[----:B------:R-:W-:Y:S01]  /*0330*/  FADD R9, R16, R9 ;  /* 0x0000000910097221 */ /* 0x000fe20000000000 */
[----:B------:R-:W-:-:S02]  /*0340*/  IADD3 R12, P5, R0, UR8, RZ ;  /* 0x00000008000c7c10 */ /* 0x000fc4000ffbe0ff */
[----:B------:R-:W-:Y:S02]  /*0350*/  SEL R0, RZ, 0x1, !P2 ;  /* 0x00000001ff007807 */ /* 0x000fe40005000000 */
[----:B------:R-:W-:Y:S01]  /*0360*/  SEL R15, RZ, 0x100, !P1 ;  /* 0x00000100ff0f7807 */ /* 0x000fe20004800000 */
[----:B------:R-:W-:Y:S01]  /*0370*/  @!P4 FMUL R8, R8, 0.10000000149011611938 ;  /* 0x3dcccccd0808c820 */ /* 0x000fe20000400000 */
[----:B------:R-:W-:Y:S01]  /*0380*/  @!P3 FMUL R9, R9, 0.10000000149011611938 ;  /* 0x3dcccccd0909b820 */ /* 0x000fe20000400000 */
[----:B------:R-:W-:Y:S02]  /*0390*/  IADD3.X R13, R13, UR9, RZ, P5, !PT ;  /* 0x000000090d0d7c10 */ /* 0x000fe4000affe4ff */
[----:B------:R-:W-:Y:S01]  /*03a0*/  IMAD.IADD R15, R0, 0x1, R15 ;  /* 0x00000001000f7824 */ /* 0x000fe200078e020f */
[----:B------:R1:W-:Y:S01]  /*03b0*/  @!P0 STG.E.U16 desc[UR4][R2.64], R17 ;  /* 0x0000001102008986 */ /* 0x0003e2000c101504 */
[----:B------:R-:W-:-:S03]  /*03c0*/  FADD R11, R11, R16 ;  /* 0x000000100b0b7221 */ /* 0x000fc60000000000 */
[----:B------:R1:W-:Y:S01]  /*03d0*/  @!P0 STG.E.64 desc[UR4][R4.64], R8 ;  /* 0x0000000804008986 */ /* 0x0003e2000c101b04 */
[----:B------:R-:W-:-:S03]  /*03e0*/  @!P2 FMUL R10, R10, 0.10000000149011611938 ;  /* 0x3dcccccd0a0aa820 */ /* 0x000fc60000400000 */
[----:B------:R1:W-:Y:S01]  /*03f0*/  @!P0 STG.E.U16 desc[UR4][R12.64], R15 ;  /* 0x0000000f0c008986 */ /* 0x0003e2000c101504 */
[----:B------:R-:W-:Y:S01]  /*0400*/  @!P1 FMUL R11, R11, 0.10000000149011611938 ;  /* 0x3dcccccd0b0b9820 */ /* 0x000fe20000400000 */
[----:B------:R-:W-:Y:S06]  /*0410*/  @P0 EXIT ;  /* 0x000000000000094d */ /* 0x000fec0003800000 */
[----:B------:R-:W-:Y:S01]  /*0420*/  STG.E.64 desc[UR4][R6.64], R10 ;  /* 0x0000000a06007986 */ /* 0x000fe2000c101b04 */
[----:B------:R-:W-:Y:S05]  /*0430*/  EXIT ;  /* 0x000000000000794d */ /* 0x000fea0003800000 */
.L_x_0:
[----:B------:R-:W-:-:S00]  /*0440*/  BRA `(.L_x_0) ;  /* 0xfffffffc00fc7947 */ /* 0x000fc0000383ffff */
[----:B------:R-:W-:-:S00]  /*0450*/  NOP ;  /* 0x0000000000007918 */ /* 0x000fc00000000000 */
        /* <DEDUP_REMOVED lines=10> */
.L_x_1:


//--------------------- .nv.constant0.triton_poi_fused_convolution_leaky_relu_23 --------------------------
	.section	.nv.constant0.triton_poi_fused_convolution_leaky_relu_23,"a",@progbits
	.sectionflags	@""
	.align	4
.nv.constant0.triton_poi_fused_convolution_leaky_relu_23:
	.zero		572
